	.headerflags	@"EF_CUDA_TEXMODE_UNIFIED EF_CUDA_64BIT_ADDRESS EF_CUDA_ACCELERATORS EF_CUDA_SM90 EF_CUDA_VIRTUAL_SM(EF_CUDA_SM90)"
	.elftype	@"ET_EXEC"


//--------------------- .nv.info                  --------------------------
	.section	.nv.info,"",@"SHT_CUDA_INFO"
	.align	4


	//----- nvinfo : EIATTR_REGCOUNT
	.align		4
        /*0000*/ 	.byte	0x04, 0x2f
        /*0002*/ 	.short	(.L_3 - .L_2)
	.align		4
.L_2:
        /*0004*/ 	.word	index@(triton_poi_fused__native_batch_norm_legit_no_training_relu_9)
        /*0008*/ 	.word	0x00000028


	//----- nvinfo : EIATTR_MIN_STACK_SIZE
	.align		4
.L_3:
        /*000c*/ 	.byte	0x04, 0x12
        /*000e*/ 	.short	(.L_5 - .L_4)
	.align		4
.L_4:
        /*0010*/ 	.word	index@(triton_poi_fused__native_batch_norm_legit_no_training_relu_9)
        /*0014*/ 	.word	0x00000000


	//----- nvinfo : EIATTR_FRAME_SIZE
	.align		4
.L_5:
        /*0018*/ 	.byte	0x04, 0x11
        /*001a*/ 	.short	(.L_7 - .L_6)
	.align		4
.L_6:
        /*001c*/ 	.word	index@(triton_poi_fused__native_batch_norm_legit_no_training_relu_9)
        /*0020*/ 	.word	0x00000000


	//----- nvinfo : EIATTR_MIN_STACK_SIZE
	.align		4
.L_7:
        /*0024*/ 	.byte	0x04, 0x12
        /*0026*/ 	.short	(.L_9 - .L_8)
	.align		4
.L_8:
        /*0028*/ 	.word	index@(triton_poi_fused__native_batch_norm_legit_no_training_relu_9)
        /*002c*/ 	.word	0x00000000
.L_9:


//--------------------- .nv.info.triton_poi_fused__native_batch_norm_legit_no_training_relu_9 --------------------------
	.section	.nv.info.triton_poi_fused__native_batch_norm_legit_no_training_relu_9,"",@"SHT_CUDA_INFO"
	.sectionflags	@""
	.align	4


	//----- nvinfo : EIATTR_CUDA_API_VERSION
	.align		4
        /*0000*/ 	.byte	0x04, 0x37
        /*0002*/ 	.short	(.L_11 - .L_10)
.L_10:
        /*0004*/ 	.word	0x0000007c


	//----- nvinfo : EIATTR_KPARAM_INFO
	.align		4
.L_11:
        /*0008*/ 	.byte	0x04, 0x17
        /*000a*/ 	.short	(.L_13 - .L_12)
.L_12:
        /*000c*/ 	.word	0x00000000
        /*0010*/ 	.short	0x0007
        /*0012*/ 	.short	0x0034
        /*0014*/ 	.byte	0x00, 0xf0, 0x11, 0x00


	//----- nvinfo : EIATTR_KPARAM_INFO
	.align		4
.L_13:
        /*0018*/ 	.byte	0x04, 0x17
        /*001a*/ 	.short	(.L_15 - .L_14)
.L_14:
        /*001c*/ 	.word	0x00000000
        /*0020*/ 	.short	0x0006
        /*0022*/ 	.short	0x0030
        /*0024*/ 	.byte	0x00, 0xf0, 0x11, 0x00


	//----- nvinfo : EIATTR_KPARAM_INFO
	.align		4
.L_15:
        /*0028*/ 	.byte	0x04, 0x17
        /*002a*/ 	.short	(.L_17 - .L_16)
.L_16:
        /*002c*/ 	.word	0x00000000
        /*0030*/ 	.short	0x0005
        /*0032*/ 	.short	0x0028
        /*0034*/ 	.byte	0x00, 0xf4, 0x21, 0x00


	//----- nvinfo : EIATTR_KPARAM_INFO
	.align		4
.L_17:
        /*0038*/ 	.byte	0x04, 0x17
        /*003a*/ 	.short	(.L_19 - .L_18)
.L_18:
        /*003c*/ 	.word	0x00000000
        /*0040*/ 	.short	0x0004
        /*0042*/ 	.short	0x0020
        /*0044*/ 	.byte	0x00, 0xf4, 0x21, 0x00


	//----- nvinfo : EIATTR_KPARAM_INFO
	.align		4
.L_19:
        /*0048*/ 	.byte	0x04, 0x17
        /*004a*/ 	.short	(.L_21 - .L_20)
.L_20:
        /*004c*/ 	.word	0x00000000
        /*0050*/ 	.short	0x0003
        /*0052*/ 	.short	0x0018
        /*0054*/ 	.byte	0x00, 0xf4, 0x21, 0x00


	//----- nvinfo : EIATTR_KPARAM_INFO
	.align		4
.L_21:
        /*0058*/ 	.byte	0x04, 0x17
        /*005a*/ 	.short	(.L_23 - .L_22)
.L_22:
        /*005c*/ 	.word	0x00000000
        /*0060*/ 	.short	0x0002
        /*0062*/ 	.short	0x0010
        /*0064*/ 	.byte	0x00, 0xf4, 0x21, 0x00


	//----- nvinfo : EIATTR_KPARAM_INFO
	.align		4
.L_23:
        /*0068*/ 	.byte	0x04, 0x17
        /*006a*/ 	.short	(.L_25 - .L_24)
.L_24:
        /*006c*/ 	.word	0x00000000
        /*0070*/ 	.short	0x0001
        /*0072*/ 	.short	0x0008
        /*0074*/ 	.byte	0x00, 0xf4, 0x21, 0x00


	//----- nvinfo : EIATTR_KPARAM_INFO
	.align		4
.L_25:
        /*0078*/ 	.byte	0x04, 0x17
        /*007a*/ 	.short	(.L_27 - .L_26)
.L_26:
        /*007c*/ 	.word	0x00000000
        /*0080*/ 	.short	0x0000
        /*0082*/ 	.short	0x0000
        /*0084*/ 	.byte	0x00, 0xf4, 0x21, 0x00


	//----- nvinfo : EIATTR_SPARSE_MMA_MASK
	.align		4
.L_27:
        /*0088*/ 	.byte	0x03, 0x50
        /*008a*/ 	.short	0x0000


	//----- nvinfo : EIATTR_MAXREG_COUNT
	.align		4
        /*008c*/ 	.byte	0x03, 0x1b
        /*008e*/ 	.short	0x00ff


	//----- nvinfo : EIATTR_EXIT_INSTR_OFFSETS
	.align		4
        /*0090*/ 	.byte	0x04, 0x1c
        /*0092*/ 	.short	(.L_29 - .L_28)


	//   ....[0]....
.L_28:
        /*0094*/ 	.word	0x00001ca0


	//   ....[1]....
        /*0098*/ 	.word	0x00001d40


	//----- nvinfo : EIATTR_REQNTID
	.align		4
.L_29:
        /*009c*/ 	.byte	0x04, 0x10
        /*009e*/ 	.short	(.L_31 - .L_30)
.L_30:
        /*00a0*/ 	.word	0x00000100
        /*00a4*/ 	.word	0x00000001
        /*00a8*/ 	.word	0x00000001


	//----- nvinfo : EIATTR_CBANK_PARAM_SIZE
	.align		4
.L_31:
        /*00ac*/ 	.byte	0x03, 0x19
        /*00ae*/ 	.short	0x0038


	//----- nvinfo : EIATTR_PARAM_CBANK
	.align		4
        /*00b0*/ 	.byte	0x04, 0x0a
        /*00b2*/ 	.short	(.L_33 - .L_32)
	.align		4
.L_32:
        /*00b4*/ 	.word	index@(.nv.constant0.triton_poi_fused__native_batch_norm_legit_no_training_relu_9)
        /*00b8*/ 	.short	0x0210
        /*00ba*/ 	.short	0x0038


	//----- nvinfo : EIATTR_SW_WAR
	.align		4
.L_33:
        /*00bc*/ 	.byte	0x04, 0x36
        /*00be*/ 	.short	(.L_35 - .L_34)
.L_34:
        /*00c0*/ 	.word	0x00000008
.L_35:


//--------------------- .nv.callgraph             --------------------------
	.section	.nv.callgraph,"",@"SHT_CUDA_CALLGRAPH"
	.align	4
	.sectionentsize	8
	.align		4
        /*0000*/ 	.word	0x00000000
	.align		4
        /*0004*/ 	.word	0xffffffff
	.align		4
        /*0008*/ 	.word	0x00000000
	.align		4
        /*000c*/ 	.word	0xfffffffe
	.align		4
        /*0010*/ 	.word	0x00000000
	.align		4
        /*0014*/ 	.word	0xfffffffd
	.align		4
        /*0018*/ 	.word	0x00000000
	.align		4
        /*001c*/ 	.word	0xfffffffc


//--------------------- .nv.constant4             --------------------------
	.section	.nv.constant4,"a",@progbits
	.align	8
	.align		8
.nv.constant4:
        /*0000*/ 	.dword	_$_str
	.align		8
        /*0008*/ 	.dword	_$_str_$_2


//--------------------- .text.triton_poi_fused__native_batch_norm_legit_no_training_relu_9 --------------------------
	.section	.text.triton_poi_fused__native_batch_norm_legit_no_training_relu_9,"ax",@progbits
	.sectionflags	@"SHF_BARRIERS=1"
	.align	128
        .global         triton_poi_fused__native_batch_norm_legit_no_training_relu_9
        .type           triton_poi_fused__native_batch_norm_legit_no_training_relu_9,@function
        .size           triton_poi_fused__native_batch_norm_legit_no_training_relu_9,(.L_x_1 - triton_poi_fused__native_batch_norm_legit_no_training_relu_9)
        .other          triton_poi_fused__native_batch_norm_legit_no_training_relu_9,@"STO_CUDA_ENTRY STV_DEFAULT"
triton_poi_fused__native_batch_norm_legit_no_training_relu_9:
.text.triton_poi_fused__native_batch_norm_legit_no_training_relu_9:
[----:B------:R-:W0:Y:S01]  /*0000*/  LDC R1, c[0x0][0x28] ;  /* 0x00000a00ff017b82 */ /* 0x000e220000000800 */
[----:B------:R-:W1:Y:S01]  /*0010*/  S2R R21, SR_TID.X ;  /* 0x0000000000157919 */ /* 0x000e620000002100 */
[----:B------:R-:W-:Y:S02]  /*0020*/  CS2R R8, SRZ ;  /* 0x0000000000087805 */ /* 0x000fe4000001ff00 */
[----:B------:R-:W-:Y:S01]  /*0030*/  CS2R R10, SRZ ;  /* 0x00000000000a7805 */ /* 0x000fe2000001ff00 */
[----:B------:R-:W-:Y:S01]  /*0040*/  ULDC.64 UR6, c[0x0][0x208] ;  /* 0x0000820000067ab9 */ /* 0x000fe20000000a00 */
[----:B------:R-:W2:Y:S01]  /*0050*/  S2R R24, SR_CTAID.Y ;  /* 0x0000000000187919 */ /* 0x000ea20000002600 */
[----:B------:R-:W-:Y:S02]  /*0060*/  CS2R R12, SRZ ;  /* 0x00000000000c7805 */ /* 0x000fe4000001ff00 */
[----:B------:R-:W-:Y:S01]  /*0070*/  CS2R R14, SRZ ;  /* 0x00000000000e7805 */ /* 0x000fe2000001ff00 */
[----:B------:R-:W3:Y:S01]  /*0080*/  S2R R22, SR_CTAID.X ;  /* 0x0000000000167919 */ /* 0x000ee20000002500 */
[----:B-1----:R-:W-:Y:S01]  /*0090*/  IMAD.SHL.U32 R0, R21, 0x4, RZ ;  /* 0x0000000415007824 */ /* 0x002fe200078e00ff */
[----:B------:R-:W-:-:S04]  /*00a0*/  SHF.R.U32.HI R5, RZ, 0x6, R21 ;  /* 0x00000006ff057819 */ /* 0x000fc80000011615 */
[----:B------:R-:W-:Y:S02]  /*00b0*/  LOP3.LUT R3, R0, 0xfc, RZ, 0xc0, !PT ;  /* 0x000000fc00037812 */ /* 0x000fe400078ec0ff */
[----:B------:R-:W-:Y:S01]  /*00c0*/  SGXT.U32 R5, R5, 0x2 ;  /* 0x000000020505781a */ /* 0x000fe20000000000 */
[----:B---3--:R-:W-:Y:S01]  /*00d0*/  IMAD.SHL.U32 R22, R22, 0x10, RZ ;  /* 0x0000001016167824 */ /* 0x008fe200078e00ff */
[----:B--2---:R-:W-:Y:S02]  /*00e0*/  PRMT R0, R3, 0x6540, R24 ;  /* 0x0000654003007816 */ /* 0x004fe40000000018 */
[----:B------:R-:W1:Y:S02]  /*00f0*/  LDC.64 R2, c[0x0][0x210] ;  /* 0x00008400ff027b82 */ /* 0x000e640000000a00 */
[C---:B------:R-:W-:Y:S01]  /*0100*/  ISETP.GE.AND P0, PT, R0.reuse, 0x500, PT ;  /* 0x000005000000780c */ /* 0x040fe20003f06270 */
[----:B------:R-:W-:Y:S01]  /*0110*/  IMAD.HI R4, R0, 0x66666667, RZ ;  /* 0x6666666700047827 */ /* 0x000fe200078e02ff */
[----:B------:R-:W-:-:S04]  /*0120*/  LOP3.LUT R19, R22, R5, RZ, 0xfc, !PT ;  /* 0x0000000516137212 */ /* 0x000fc800078efcff */
[----:B------:R-:W-:Y:S02]  /*0130*/  SHF.R.U32.HI R7, RZ, 0x1f, R4 ;  /* 0x0000001fff077819 */ /* 0x000fe40000011604 */
[C---:B------:R-:W-:Y:S02]  /*0140*/  ISETP.LT.AND P1, PT, R19.reuse, 0x3c1, !P0 ;  /* 0x000003c11300780c */ /* 0x040fe40004721270 */
[----:B------:R-:W-:Y:S02]  /*0150*/  LEA.HI.SX32 R7, R4, R7, 0x19 ;  /* 0x0000000704077211 */ /* 0x000fe400078fcaff */
[----:B------:R-:W-:-:S03]  /*0160*/  LOP3.LUT R4, R19, 0x4, RZ, 0xfc, !PT ;  /* 0x0000000413047812 */ /* 0x000fc600078efcff */
[----:B------:R-:W-:Y:S01]  /*0170*/  IMAD R0, R7, -0x140, R0 ;  /* 0xfffffec007007824 */ /* 0x000fe200078e0200 */
[----:B------:R-:W-:-:S03]  /*0180*/  ISETP.LT.AND P2, PT, R4, 0x3c1, !P0 ;  /* 0x000003c10400780c */ /* 0x000fc60004741270 */
[----:B------:R-:W-:-:S04]  /*0190*/  IMAD R0, R7, 0x4b140, R0 ;  /* 0x0004b14007007824 */ /* 0x000fc800078e0200 */
[C---:B------:R-:W-:Y:S01]  /*01a0*/  IMAD R23, R19.reuse, 0x140, R0 ;  /* 0x0000014013177824 */ /* 0x040fe200078e0200 */
[----:B------:R-:W-:-:S03]  /*01b0*/  LOP3.LUT R0, R19, 0x8, RZ, 0xfc, !PT ;  /* 0x0000000813007812 */ /* 0x000fc600078efcff */
[----:B-1----:R-:W-:Y:S01]  /*01c0*/  IMAD.WIDE R4, R23, 0x4, R2 ;  /* 0x0000000417047825 */ /* 0x002fe200078e0202 */
[----:B------:R-:W-:-:S03]  /*01d0*/  ISETP.LT.AND P3, PT, R0, 0x3c1, !P0 ;  /* 0x000003c10000780c */ /* 0x000fc60004761270 */
[----:B------:R-:W-:Y:S01]  /*01e0*/  VIADD R7, R23, 0x500 ;  /* 0x0000050017077836 */ /* 0x000fe20000000000 */
[----:B------:R1:W2:Y:S03]  /*01f0*/  @P1 LDG.E.EL.128 R8, desc[UR6][R4.64] ;  /* 0x0000000604081981 */ /* 0x0002a6000c2e1d00 */
[----:B------:R-:W-:-:S05]  /*0200*/  IMAD.WIDE R6, R7, 0x4, R2 ;  /* 0x0000000407067825 */ /* 0x000fca00078e0202 */
[----:B------:R3:W4:Y:S01]  /*0210*/  @P2 LDG.E.EL.128 R12, desc[UR6][R6.64] ;  /* 0x00000006060c2981 */ /* 0x000722000c2e1d00 */
[----:B------:R-:W-:Y:S01]  /*0220*/  VIADD R27, R23, 0xa00 ;  /* 0x00000a00171b7836 */ /* 0x000fe20000000000 */
[----:B------:R-:W-:Y:S02]  /*0230*/  LOP3.LUT R0, R19, 0xc, RZ, 0xfc, !PT ;  /* 0x0000000c13007812 */ /* 0x000fe400078efcff */
[----:B------:R-:W-:Y:S02]  /*0240*/  CS2R R16, SRZ ;  /* 0x0000000000107805 */ /* 0x000fe4000001ff00 */
[----:B------:R-:W-:Y:S01]  /*0250*/  CS2R R18, SRZ ;  /* 0x0000000000127805 */ /* 0x000fe2000001ff00 */
[----:B------:R-:W-:-:S05]  /*0260*/  IMAD.WIDE R26, R27, 0x4, R2 ;  /* 0x000000041b1a7825 */ /* 0x000fca00078e0202 */
[----:B------:R5:W4:Y:S01]  /*0270*/  @P3 LDG.E.EL.128 R16, desc[UR6][R26.64] ;  /* 0x000000061a103981 */ /* 0x000b22000c2e1d00 */
[----:B------:R-:W-:Y:S01]  /*0280*/  ISETP.LT.AND P0, PT, R0, 0x3c1, !P0 ;  /* 0x000003c10000780c */ /* 0x000fe20004701270 */
[----:B------:R-:W-:Y:S01]  /*0290*/  VIADD R23, R23, 0xf00 ;  /* 0x00000f0017177836 */ /* 0x000fe20000000000 */
[----:B-1----:R-:W-:Y:S02]  /*02a0*/  CS2R R4, SRZ ;  /* 0x0000000000047805 */ /* 0x002fe4000001ff00 */
[----:B---3--:R-:W-:Y:S01]  /*02b0*/  CS2R R6, SRZ ;  /* 0x0000000000067805 */ /* 0x008fe2000001ff00 */
[----:B------:R-:W-:-:S08]  /*02c0*/  IMAD.WIDE R2, R23, 0x4, R2 ;  /* 0x0000000417027825 */ /* 0x000fd000078e0202 */
[----:B------:R1:W3:Y:S01]  /*02d0*/  @P0 LDG.E.EL.128 R4, desc[UR6][R2.64] ;  /* 0x0000000602040981 */ /* 0x0002e2000c2e1d00 */
[----:B------:R-:W1:Y:S01]  /*02e0*/  S2UR UR5, SR_CgaCtaId ;  /* 0x00000000000579c3 */ /* 0x000e620000008800 */
[----:B------:R-:W-:Y:S01]  /*02f0*/  IMAD.SHL.U32 R25, R21, 0x10, RZ ;  /* 0x0000001015197824 */ /* 0x000fe200078e00ff */
[----:B------:R-:W-:Y:S01]  /*0300*/  UMOV UR4, 0x400 ;  /* 0x0000040000047882 */ /* 0x000fe20000000000 */
[----:B------:R-:W-:-:S03]  /*0310*/  SHF.R.U32.HI R0, RZ, 0x2, R21 ;  /* 0x00000002ff007819 */ /* 0x000fc60000011615 */
[----:B------:R-:W-:Y:S02]  /*0320*/  LOP3.LUT R25, R25, 0xff0, RZ, 0xc0, !PT ;  /* 0x00000ff019197812 */ /* 0x000fe400078ec0ff */
[----:B------:R-:W-:Y:S01]  /*0330*/  LOP3.LUT R0, R0, 0x30, RZ, 0xc0, !PT ;  /* 0x0000003000007812 */ /* 0x000fe200078ec0ff */
[----:B01----:R-:W-:-:S06]  /*0340*/  UPRMT UR4, UR5, 0x654, UR4 ;  /* 0x0000065405047896 */ /* 0x003fcc0008000004 */
[----:B------:R-:W-:Y:S02]  /*0350*/  IADD3 R32, R25, UR4, R0 ;  /* 0x0000000419207c10 */ /* 0x000fe4000fffe000 */
[----:B------:R-:W-:-:S04]  /*0360*/  LOP3.LUT R23, R21, 0xff, RZ, 0xc0, !PT ;  /* 0x000000ff15177812 */ /* 0x000fc800078ec0ff */
[----:B------:R-:W-:Y:S02]  /*0370*/  LEA R20, R23, UR4, 0x2 ;  /* 0x0000000417147c11 */ /* 0x000fe4000f8e10ff */
[----:B------:R-:W-:-:S04]  /*0380*/  PRMT R33, R21, 0x6540, R24 ;  /* 0x0000654015217816 */ /* 0x000fc80000000018 */
[C---:B------:R-:W-:Y:S01]  /*0390*/  ISETP.GE.AND P0, PT, R33.reuse, 0x500, PT ;  /* 0x000005002100780c */ /* 0x040fe20003f06270 */
[----:B--2---:R0:W-:Y:S01]  /*03a0*/  STS.128 [R32], R8 ;  /* 0x0000000820007388 */ /* 0x0041e20000000c00 */
[----:B------:R-:W-:Y:S08]  /*03b0*/  BAR.SYNC.DEFER_BLOCKING 0x0 ;  /* 0x0000000000007b1d */ /* 0x000ff00000010000 */
[----:B0-----:R-:W0:Y:S01]  /*03c0*/  LDC.64 R8, c[0x0][0x220] ;  /* 0x00008800ff087b82 */ /* 0x001e220000000a00 */
[----:B-----5:R-:W1:Y:S04]  /*03d0*/  LDS R26, [R20] ;  /* 0x00000000141a7984 */ /* 0x020e680000000800 */
[----:B------:R-:W-:Y:S04]  /*03e0*/  LDS R27, [R20+0x410] ;  /* 0x00041000141b7984 */ /* 0x000fe80000000800 */
[----:B------:R-:W-:Y:S04]  /*03f0*/  LDS R28, [R20+0x820] ;  /* 0x00082000141c7984 */ /* 0x000fe80000000800 */
[----:B------:R-:W-:Y:S01]  /*0400*/  LDS R29, [R20+0xc30] ;  /* 0x000c3000141d7984 */ /* 0x000fe20000000800 */
[----:B------:R-:W-:Y:S06]  /*0410*/  BAR.SYNC.DEFER_BLOCKING 0x0 ;  /* 0x0000000000007b1d */ /* 0x000fec0000010000 */
[----:B----4-:R2:W-:Y:S02]  /*0420*/  STS.128 [R32], R12 ;  /* 0x0000000c20007388 */ /* 0x0105e40000000c00 */
[----:B------:R-:W-:Y:S06]  /*0430*/  BAR.SYNC.DEFER_BLOCKING 0x0 ;  /* 0x0000000000007b1d */ /* 0x000fec0000010000 */
[----:B------:R-:W-:Y:S04]  /*0440*/  LDS R30, [R20] ;  /* 0x00000000141e7984 */ /* 0x000fe80000000800 */
[----:B------:R-:W-:Y:S04]  /*0450*/  LDS R31, [R20+0x410] ;  /* 0x00041000141f7984 */ /* 0x000fe80000000800 */
[----:B------:R-:W-:Y:S04]  /*0460*/  LDS R10, [R20+0x820] ;  /* 0x00082000140a7984 */ /* 0x000fe80000000800 */
[----:B------:R-:W4:Y:S01]  /*0470*/  LDS R11, [R20+0xc30] ;  /* 0x000c3000140b7984 */ /* 0x000f220000000800 */
[----:B------:R-:W-:Y:S06]  /*0480*/  BAR.SYNC.DEFER_BLOCKING 0x0 ;  /* 0x0000000000007b1d */ /* 0x000fec0000010000 */
[----:B------:R-:W-:Y:S02]  /*0490*/  STS.128 [R32], R16 ;  /* 0x0000001020007388 */ /* 0x000fe40000000c00 */
[----:B------:R-:W-:Y:S06]  /*04a0*/  BAR.SYNC.DEFER_BLOCKING 0x0 ;  /* 0x0000000000007b1d */ /* 0x000fec0000010000 */
[----:B------:R-:W-:Y:S04]  /*04b0*/  LDS R3, [R20] ;  /* 0x0000000014037984 */ /* 0x000fe80000000800 */
[----:B------:R-:W-:Y:S04]  /*04c0*/  LDS R0, [R20+0x410] ;  /* 0x0004100014007984 */ /* 0x000fe80000000800 */
[----:B------:R-:W5:Y:S04]  /*04d0*/  LDS R2, [R20+0x820] ;  /* 0x0008200014027984 */ /* 0x000f680000000800 */
[----:B------:R-:W1:Y:S01]  /*04e0*/  LDS R14, [R20+0xc30] ;  /* 0x000c3000140e7984 */ /* 0x000e620000000800 */
[----:B------:R-:W-:Y:S01]  /*04f0*/  BAR.SYNC.DEFER_BLOCKING 0x0 ;  /* 0x0000000000007b1d */ /* 0x000fe20000010000 */
[----:B--2---:R-:W-:-:S05]  /*0500*/  IMAD.HI R12, R33, 0x66666667, RZ ;  /* 0x66666667210c7827 */ /* 0x004fca00078e02ff */
[----:B------:R-:W-:-:S04]  /*0510*/  SHF.R.U32.HI R13, RZ, 0x1f, R12 ;  /* 0x0000001fff0d7819 */ /* 0x000fc8000001160c */
[----:B------:R-:W-:Y:S01]  /*0520*/  LEA.HI.SX32 R12, R12, R13, 0x19 ;  /* 0x0000000d0c0c7211 */ /* 0x000fe200078fcaff */
[----:B---3--:R2:W-:Y:S01]  /*0530*/  STS.128 [R32], R4 ;  /* 0x0000000420007388 */ /* 0x0085e20000000c00 */
[----:B------:R-:W-:Y:S03]  /*0540*/  BAR.SYNC.DEFER_BLOCKING 0x0 ;  /* 0x0000000000007b1d */ /* 0x000fe60000010000 */
[----:B------:R-:W-:Y:S02]  /*0550*/  IMAD R33, R12, -0x140, R33 ;  /* 0xfffffec00c217824 */ /* 0x000fe400078e0221 */
[----:B------:R-:W-:Y:S02]  /*0560*/  IMAD.MOV.U32 R15, RZ, RZ, RZ ;  /* 0x000000ffff0f7224 */ /* 0x000fe400078e00ff */
[----:B0-----:R-:W-:Y:S01]  /*0570*/  IMAD.WIDE R8, R33, 0x4, R8 ;  /* 0x0000000421087825 */ /* 0x001fe200078e0208 */
[----:B------:R-:W0:Y:S08]  /*0580*/  LDC.64 R12, c[0x0][0x218] ;  /* 0x00008600ff0c7b82 */ /* 0x000e300000000a00 */
[----:B--2---:R-:W2:Y:S08]  /*0590*/  LDC.64 R6, c[0x0][0x228] ;  /* 0x00008a00ff067b82 */ /* 0x004eb00000000a00 */
[----:B------:R-:W3:Y:S01]  /*05a0*/  LDC.64 R4, c[0x0][0x230] ;  /* 0x00008c00ff047b82 */ /* 0x000ee20000000a00 */
[----:B------:R0:W4:Y:S01]  /*05b0*/  @!P0 LDG.E.EL R15, desc[UR6][R8.64] ;  /* 0x00000006080f8981 */ /* 0x000122000c2e1900 */
[----:B------:R-:W-:Y:S01]  /*05c0*/  IMAD.MOV.U32 R19, RZ, RZ, RZ ;  /* 0x000000ffff137224 */ /* 0x000fe200078e00ff */
[----:B------:R-:W-:-:S02]  /*05d0*/  CS2R R16, SRZ ;  /* 0x0000000000107805 */ /* 0x000fc4000001ff00 */
[----:B------:R-:W1:Y:S01]  /*05e0*/  LDS R18, [R20] ;  /* 0x0000000014127984 */ /* 0x000e620000000800 */
[----:B0-----:R-:W-:-:S05]  /*05f0*/  IMAD.WIDE R12, R33, 0x4, R12 ;  /* 0x00000004210c7825 */ /* 0x001fca00078e020c */
[----:B------:R0:W1:Y:S01]  /*0600*/  @!P0 LDG.E.EL R19, desc[UR6][R12.64] ;  /* 0x000000060c138981 */ /* 0x000062000c2e1900 */
[----:B--2---:R-:W-:-:S05]  /*0610*/  IMAD.WIDE R6, R33, 0x4, R6 ;  /* 0x0000000421067825 */ /* 0x004fca00078e0206 */
[----:B------:R-:W2:Y:S01]  /*0620*/  @!P0 LDG.E.EL R17, desc[UR6][R6.64] ;  /* 0x0000000606118981 */ /* 0x000ea2000c2e1900 */
[----:B---3--:R-:W-:-:S05]  /*0630*/  IMAD.WIDE R4, R33, 0x4, R4 ;  /* 0x0000000421047825 */ /* 0x008fca00078e0204 */
[----:B------:R3:W2:Y:S01]  /*0640*/  @!P0 LDG.E.EL R16, desc[UR6][R4.64] ;  /* 0x0000000604108981 */ /* 0x0006a2000c2e1900 */
[----:B------:R-:W-:Y:S01]  /*0650*/  IMAD.MOV.U32 R8, RZ, RZ, 0x3e800000 ;  /* 0x3e800000ff087424 */ /* 0x000fe200078e00ff */
[----:B0-----:R-:W-:-:S04]  /*0660*/  SHF.R.U32.HI R12, RZ, 0x4, R21 ;  /* 0x00000004ff0c7819 */ /* 0x001fc80000011615 */
[----:B---3--:R-:W-:Y:S02]  /*0670*/  SGXT.U32 R5, R12, 0x4 ;  /* 0x000000040c05781a */ /* 0x008fe40000000000 */
[----:B------:R-:W0:Y:S02]  /*0680*/  LDS R12, [R20+0x410] ;  /* 0x00041000140c7984 */ /* 0x000e240000000800 */
[----:B------:R-:W-:Y:S01]  /*0690*/  PRMT R24, R5, 0x6540, R24 ;  /* 0x0000654005187816 */ /* 0x000fe20000000018 */
[----:B------:R-:W3:Y:S01]  /*06a0*/  S2UR UR4, SR_CgaCtaId ;  /* 0x00000000000479c3 */ /* 0x000ee20000008800 */
[----:B------:R-:W-:Y:S01]  /*06b0*/  LOP3.LUT R21, R22, 0xf, R21, 0xf8, !PT ;  /* 0x0000000f16157812 */ /* 0x000fe200078ef815 */
[----:B------:R-:W-:Y:S02]  /*06c0*/  UMOV UR5, 0x400 ;  /* 0x0000040000057882 */ /* 0x000fe40000000000 */
[----:B---3--:R-:W-:Y:S01]  /*06d0*/  UPRMT UR4, UR4, 0x654, UR5 ;  /* 0x0000065404047896 */ /* 0x008fe20008000005 */
[----:B----4-:R-:W-:-:S04]  /*06e0*/  FADD R15, R15, 0.0010000000474974513054 ;  /* 0x3a83126f0f0f7421 */ /* 0x010fc80000000000 */
[----:B------:R-:W3:Y:S02]  /*06f0*/  MUFU.SQRT R9, R15 ;  /* 0x0000000f00097308 */ /* 0x000ee40000002000 */
[C---:B---3--:R-:W-:Y:S02]  /*0700*/  FSETP.GT.AND P0, PT, R9.reuse, 8.50705917302346158658e+37, PT ;  /* 0x7e8000000900780b */ /* 0x048fe40003f04000 */
[----:B------:R-:W-:-:S11]  /*0710*/  FSETP.GEU.AND P1, PT, R9, 1.175494350822287508e-38, PT ;  /* 0x008000000900780b */ /* 0x000fd60003f2e000 */
[----:B------:R-:W-:-:S04]  /*0720*/  @P0 FMUL R9, R9, 0.25 ;  /* 0x3e80000009090820 */ /* 0x000fc80000400000 */
[----:B------:R-:W-:Y:S01]  /*0730*/  @!P1 FMUL R9, R9, 16777216 ;  /* 0x4b80000009099820 */ /* 0x000fe20000400000 */
[----:B------:R-:W-:Y:S02]  /*0740*/  FSEL R6, R8, 1, P0 ;  /* 0x3f80000008067808 */ /* 0x000fe40000000000 */
[----:B------:R-:W3:Y:S03]  /*0750*/  LDS R8, [R20+0x820] ;  /* 0x0008200014087984 */ /* 0x000ee60000000800 */
[----:B------:R-:W4:Y:S01]  /*0760*/  MUFU.RCP R9, R9 ;  /* 0x0000000900097308 */ /* 0x000f220000001000 */
[----:B------:R-:W-:-:S04]  /*0770*/  @!P1 FMUL R6, R6, 16777216 ;  /* 0x4b80000006069820 */ /* 0x000fc80000400000 */
[----:B----4-:R-:W-:Y:S02]  /*0780*/  FMUL R4, R9, R6 ;  /* 0x0000000609047220 */ /* 0x010fe40000400000 */
[----:B------:R-:W4:Y:S01]  /*0790*/  LDS R6, [R20+0xc30] ;  /* 0x000c300014067984 */ /* 0x000f220000000800 */
[--C-:B-1----:R-:W-:Y:S01]  /*07a0*/  FADD R5, R26, -R19.reuse ;  /* 0x800000131a057221 */ /* 0x102fe20000000000 */
[--C-:B------:R-:W-:Y:S01]  /*07b0*/  FADD R35, R11, -R19.reuse ;  /* 0x800000130b237221 */ /* 0x100fe20000000000 */
[--C-:B-----5:R-:W-:Y:S01]  /*07c0*/  FADD R11, R2, -R19.reuse ;  /* 0x80000013020b7221 */ /* 0x120fe20000000000 */
[--C-:B------:R-:W-:Y:S01]  /*07d0*/  FADD R27, R27, -R19.reuse ;  /* 0x800000131b1b7221 */ /* 0x100fe20000000000 */
[--C-:B------:R-:W-:Y:S01]  /*07e0*/  FADD R15, R10, -R19.reuse ;  /* 0x800000130a0f7221 */ /* 0x100fe20000000000 */
[--C-:B------:R-:W-:Y:S01]  /*07f0*/  FADD R7, R28, -R19.reuse ;  /* 0x800000131c077221 */ /* 0x100fe20000000000 */
[--C-:B------:R-:W-:Y:S01]  /*0800*/  FADD R33, R3, -R19.reuse ;  /* 0x8000001303217221 */ /* 0x100fe20000000000 */
[----:B------:R-:W-:Y:S01]  /*0810*/  FMUL R5, R4, R5 ;  /* 0x0000000504057220 */ /* 0x000fe20000400000 */
[--C-:B------:R-:W-:Y:S01]  /*0820*/  FADD R9, R30, -R19.reuse ;  /* 0x800000131e097221 */ /* 0x100fe20000000000 */
[--C-:B------:R-:W-:Y:S01]  /*0830*/  FADD R3, R14, -R19.reuse ;  /* 0x800000130e037221 */ /* 0x100fe20000000000 */
[----:B------:R-:W-:Y:S01]  /*0840*/  FMUL R11, R4, R11 ;  /* 0x0000000b040b7220 */ /* 0x000fe20000400000 */
[--C-:B------:R-:W-:Y:S01]  /*0850*/  FADD R29, R29, -R19.reuse ;  /* 0x800000131d1d7221 */ /* 0x100fe20000000000 */
[--C-:B------:R-:W-:Y:S01]  /*0860*/  FADD R31, R31, -R19.reuse ;  /* 0x800000131f1f7221 */ /* 0x100fe20000000000 */
[--C-:B------:R-:W-:Y:S01]  /*0870*/  FADD R13, R0, -R19.reuse ;  /* 0x80000013000d7221 */ /* 0x100fe20000000000 */
[--C-:B------:R-:W-:Y:S01]  /*0880*/  FADD R18, R18, -R19.reuse ;  /* 0x8000001312127221 */ /* 0x100fe20000000000 */
[--C-:B0-----:R-:W-:Y:S01]  /*0890*/  FADD R37, R12, -R19.reuse ;  /* 0x800000130c257221 */ /* 0x101fe20000000000 */
[C---:B------:R-:W-:Y:S01]  /*08a0*/  FMUL R14, R4.reuse, R15 ;  /* 0x0000000f040e7220 */ /* 0x040fe20000400000 */
[----:B------:R-:W-:Y:S01]  /*08b0*/  FMUL R27, R4, R27 ;  /* 0x0000001b041b7220 */ /* 0x000fe20000400000 */
[--C-:B---3--:R-:W-:Y:S01]  /*08c0*/  FADD R8, R8, -R19.reuse ;  /* 0x8000001308087221 */ /* 0x108fe20000000000 */
[--C-:B--2---:R-:W-:Y:S01]  /*08d0*/  FFMA R15, R5, R17, R16.reuse ;  /* 0x00000011050f7223 */ /* 0x104fe20000000010 */
[C---:B------:R-:W-:Y:S01]  /*08e0*/  FMUL R3, R4.reuse, R3 ;  /* 0x0000000304037220 */ /* 0x040fe20000400000 */
[C---:B------:R-:W-:Y:S01]  /*08f0*/  FMUL R2, R4.reuse, R9 ;  /* 0x0000000904027220 */ /* 0x040fe20000400000 */
[-CC-:B------:R-:W-:Y:S01]  /*0900*/  FFMA R5, R11, R17.reuse, R16.reuse ;  /* 0x000000110b057223 */ /* 0x180fe20000000010 */
[----:B------:R-:W-:Y:S01]  /*0910*/  FMUL R9, R4, R8 ;  /* 0x0000000804097220 */ /* 0x000fe20000400000 */
[----:B------:R-:W-:Y:S01]  /*0920*/  LOP3.LUT R11, R24, 0xe0, RZ, 0xfc, !PT ;  /* 0x000000e0180b7812 */ /* 0x000fe200078efcff */
[----:B------:R-:W-:Y:S01]  /*0930*/  FFMA R0, R27, R17, R16 ;  /* 0x000000111b007223 */ /* 0x000fe20000000010 */
[C---:B------:R-:W-:Y:S01]  /*0940*/  FMUL R28, R4.reuse, R29 ;  /* 0x0000001d041c7220 */ /* 0x040fe20000400000 */
[----:B------:R-:W-:Y:S01]  /*0950*/  FMUL R13, R4, R13 ;  /* 0x0000000d040d7220 */ /* 0x000fe20000400000 */
[----:B----4-:R-:W-:Y:S01]  /*0960*/  FADD R19, R6, -R19 ;  /* 0x8000001306137221 */ /* 0x010fe20000000000 */
[C---:B------:R-:W-:Y:S01]  /*0970*/  FMUL R6, R4.reuse, R7 ;  /* 0x0000000704067220 */ /* 0x040fe20000400000 */
[----:B------:R-:W-:-:S03]  /*0980*/  FMUL R7, R4, R18 ;  /* 0x0000001204077220 */ /* 0x000fc60000400000 */
[-CC-:B------:R-:W-:Y:S01]  /*0990*/  FFMA R27, R6, R17.reuse, R16.reuse ;  /* 0x00000011061b7223 */ /* 0x180fe20000000010 */
[-CC-:B------:R-:W-:Y:S01]  /*09a0*/  FFMA R6, R3, R17.reuse, R16.reuse ;  /* 0x0000001103067223 */ /* 0x180fe20000000010 */
[----:B------:R-:W-:Y:S01]  /*09b0*/  FFMA R3, R9, R17, R16 ;  /* 0x0000001109037223 */ /* 0x000fe20000000010 */
[----:B------:R-:W-:-:S04]  /*09c0*/  IMAD.HI R9, R11, 0x66666667, RZ ;  /* 0x666666670b097827 */ /* 0x000fc800078e02ff */
[C---:B------:R-:W-:Y:S01]  /*09d0*/  FMUL R33, R4.reuse, R33 ;  /* 0x0000002104217220 */ /* 0x040fe20000400000 */
[C---:B------:R-:W-:Y:S01]  /*09e0*/  FMUL R35, R4.reuse, R35 ;  /* 0x0000002304237220 */ /* 0x040fe20000400000 */
[C---:B------:R-:W-:Y:S01]  /*09f0*/  FMUL R31, R4.reuse, R31 ;  /* 0x0000001f041f7220 */ /* 0x040fe20000400000 */
[C---:B------:R-:W-:Y:S01]  /*0a00*/  FMUL R37, R4.reuse, R37 ;  /* 0x0000002504257220 */ /* 0x040fe20000400000 */
[----:B------:R-:W-:Y:S01]  /*0a10*/  FMUL R29, R4, R19 ;  /* 0x00000013041d7220 */ /* 0x000fe20000400000 */
[----:B------:R-:W-:Y:S01]  /*0a20*/  FFMA R4, R7, R17, R16 ;  /* 0x0000001107047223 */ /* 0x000fe20000000010 */
[----:B------:R-:W-:Y:S02]  /*0a30*/  SHF.R.U32.HI R22, RZ, 0x1f, R9 ;  /* 0x0000001fff167819 */ /* 0x000fe40000011609 */
[----:B------:R-:W-:Y:S02]  /*0a40*/  LOP3.LUT R7, R24, 0xd0, RZ, 0xfc, !PT ;  /* 0x000000d018077812 */ /* 0x000fe400078efcff */
[----:B------:R-:W-:-:S03]  /*0a50*/  LEA.HI.SX32 R22, R9, R22, 0x19 ;  /* 0x0000001609167211 */ /* 0x000fc600078fcaff */
[----:B------:R-:W-:-:S05]  /*0a60*/  IMAD.HI R9, R7, 0x66666667, RZ ;  /* 0x6666666707097827 */ /* 0x000fca00078e02ff */
[----:B------:R-:W-:Y:S01]  /*0a70*/  SHF.R.U32.HI R30, RZ, 0x1f, R9 ;  /* 0x0000001fff1e7819 */ /* 0x000fe20000011609 */
[----:B------:R-:W-:-:S03]  /*0a80*/  IMAD R32, R22, -0x140, R11 ;  /* 0xfffffec016207824 */ /* 0x000fc600078e020b */
[----:B------:R-:W-:Y:S01]  /*0a90*/  LEA.HI.SX32 R30, R9, R30, 0x19 ;  /* 0x0000001e091e7211 */ /* 0x000fe200078fcaff */
[----:B------:R-:W-:Y:S01]  /*0aa0*/  IMAD R9, R32, 0x3c1, R21 ;  /* 0x000003c120097824 */ /* 0x000fe200078e0215 */
[----:B------:R-:W-:-:S03]  /*0ab0*/  ISETP.GE.AND P0, PT, R21, 0x3c1, PT ;  /* 0x000003c11500780c */ /* 0x000fc60003f06270 */
[----:B------:R-:W-:Y:S01]  /*0ac0*/  IMAD R32, R30, -0x140, R7 ;  /* 0xfffffec01e207824 */ /* 0x000fe200078e0207 */
[----:B------:R-:W-:Y:S01]  /*0ad0*/  ISETP.LT.AND P1, PT, R11, 0x500, !P0 ;  /* 0x000005000b00780c */ /* 0x000fe20004721270 */
[-CC-:B------:R-:W-:Y:S01]  /*0ae0*/  FFMA R12, R13, R17.reuse, R16.reuse ;  /* 0x000000110d0c7223 */ /* 0x180fe20000000010 */
[----:B------:R-:W-:Y:S01]  /*0af0*/  LOP3.LUT R13, R24, 0x90, RZ, 0xfc, !PT ;  /* 0x00000090180d7812 */ /* 0x000fe200078efcff */
[----:B------:R-:W-:Y:S02]  /*0b00*/  IMAD R11, R32, 0x3c1, R21 ;  /* 0x000003c1200b7824 */ /* 0x000fe400078e0215 */
[-CC-:B------:R-:W-:Y:S01]  /*0b10*/  FFMA R8, R2, R17.reuse, R16.reuse ;  /* 0x0000001102087223 */ /* 0x180fe20000000010 */
[-CC-:B------:R-:W-:Y:S01]  /*0b20*/  FFMA R28, R28, R17.reuse, R16.reuse ;  /* 0x000000111c1c7223 */ /* 0x180fe20000000010 */
[-CC-:B------:R-:W-:Y:S01]  /*0b30*/  FFMA R19, R31, R17.reuse, R16.reuse ;  /* 0x000000111f137223 */ /* 0x180fe20000000010 */
[-CC-:B------:R-:W-:Y:S01]  /*0b40*/  FFMA R14, R14, R17.reuse, R16.reuse ;  /* 0x000000110e0e7223 */ /* 0x180fe20000000010 */
[-CC-:B------:R-:W-:Y:S01]  /*0b50*/  FFMA R18, R35, R17.reuse, R16.reuse ;  /* 0x0000001123127223 */ /* 0x180fe20000000010 */
[-CC-:B------:R-:W-:Y:S01]  /*0b60*/  FFMA R10, R33, R17.reuse, R16.reuse ;  /* 0x00000011210a7223 */ /* 0x180fe20000000010 */
[----:B------:R-:W-:Y:S01]  /*0b70*/  FFMA R2, R37, R17, R16 ;  /* 0x0000001125027223 */ /* 0x000fe20000000010 */
[----:B------:R-:W-:-:S02]  /*0b80*/  IMAD R11, R30, 0x1e8020, R11 ;  /* 0x001e80201e0b7824 */ /* 0x000fc400078e020b */
[----:B------:R-:W-:Y:S01]  /*0b90*/  FFMA R16, R29, R17, R16 ;  /* 0x000000111d107223 */ /* 0x000fe20000000010 */
[----:B------:R-:W-:Y:S01]  /*0ba0*/  LEA.HI R30, R25, UR4, RZ, 0x1e ;  /* 0x00000004191e7c11 */ /* 0x000fe2000f8ff0ff */
[----:B------:R-:W-:Y:S01]  /*0bb0*/  IMAD.HI R17, R13, 0x66666667, RZ ;  /* 0x666666670d117827 */ /* 0x000fe200078e02ff */
[----:B------:R-:W-:Y:S01]  /*0bc0*/  P2R R26, PR, RZ, 0x2 ;  /* 0x00000002ff1a7803 */ /* 0x000fe20000000000 */
[----:B------:R-:W-:Y:S01]  /*0bd0*/  BAR.SYNC.DEFER_BLOCKING 0x0 ;  /* 0x0000000000007b1d */ /* 0x000fe20000010000 */
[----:B------:R-:W-:Y:S01]  /*0be0*/  ISETP.LT.AND P1, PT, R7, 0x500, !P0 ;  /* 0x000005000700780c */ /* 0x000fe20004721270 */
[----:B------:R-:W-:Y:S01]  /*0bf0*/  IMAD R7, R25, 0x4, R30 ;  /* 0x0000000419077824 */ /* 0x000fe200078e021e */
[----:B------:R-:W-:-:S04]  /*0c00*/  SHF.R.U32.HI R30, RZ, 0x1f, R17 ;  /* 0x0000001fff1e7819 */ /* 0x000fc80000011611 */
[----:B------:R-:W-:-:S05]  /*0c10*/  LEA.HI.SX32 R30, R17, R30, 0x19 ;  /* 0x0000001e111e7211 */ /* 0x000fca00078fcaff */
[----:B------:R-:W-:Y:S02]  /*0c20*/  IMAD R32, R30, -0x140, R13 ;  /* 0xfffffec01e207824 */ /* 0x000fe400078e020d */
[----:B------:R-:W-:Y:S02]  /*0c30*/  IMAD R9, R22, 0x1e8020, R9 ;  /* 0x001e802016097824 */ /* 0x000fe400078e0209 */
[----:B------:R-:W-:Y:S01]  /*0c40*/  IMAD R17, R32, 0x3c1, R21 ;  /* 0x000003c120117824 */ /* 0x000fe200078e0215 */
[----:B------:R-:W-:Y:S02]  /*0c50*/  P2R R22, PR, RZ, 0x2 ;  /* 0x00000002ff167803 */ /* 0x000fe40000000000 */
[----:B------:R-:W-:Y:S01]  /*0c60*/  ISETP.LT.AND P1, PT, R13, 0x500, !P0 ;  /* 0x000005000d00780c */ /* 0x000fe20004721270 */
[----:B------:R-:W-:Y:S01]  /*0c70*/  IMAD R13, R30, 0x1e8020, R17 ;  /* 0x001e80201e0d7824 */ /* 0x000fe200078e0211 */
[----:B------:R-:W-:Y:S02]  /*0c80*/  FSETP.GEU.AND P2, PT, R15, RZ, PT ;  /* 0x000000ff0f00720b */ /* 0x000fe40003f4e000 */
[----:B------:R-:W-:-:S02]  /*0c90*/  LOP3.LUT R17, R24, 0x80, RZ, 0xfc, !PT ;  /* 0x0000008018117812 */ /* 0x000fc400078efcff */
[----:B------:R-:W-:-:S03]  /*0ca0*/  FSEL R34, R15, RZ, P2 ;  /* 0x000000ff0f227208 */ /* 0x000fc60001000000 */
[----:B------:R-:W-:-:S05]  /*0cb0*/  IMAD.HI R15, R17, 0x66666667, RZ ;  /* 0x66666667110f7827 */ /* 0x000fca00078e02ff */
[----:B------:R-:W-:-:S04]  /*0cc0*/  SHF.R.U32.HI R30, RZ, 0x1f, R15 ;  /* 0x0000001fff1e7819 */ /* 0x000fc8000001160f */
[----:B------:R-:W-:-:S05]  /*0cd0*/  LEA.HI.SX32 R30, R15, R30, 0x19 ;  /* 0x0000001e0f1e7211 */ /* 0x000fca00078fcaff */
[----:B------:R-:W-:Y:S01]  /*0ce0*/  IMAD R32, R30, -0x140, R17 ;  /* 0xfffffec01e207824 */ /* 0x000fe200078e0211 */
[----:B------:R-:W-:-:S03]  /*0cf0*/  FSETP.GEU.AND P3, PT, R0, RZ, PT ;  /* 0x000000ff0000720b */ /* 0x000fc60003f6e000 */
[----:B------:R-:W-:-:S04]  /*0d00*/  IMAD R15, R32, 0x3c1, R21 ;  /* 0x000003c1200f7824 */ /* 0x000fc800078e0215 */
[----:B------:R-:W-:Y:S01]  /*0d10*/  IMAD R15, R30, 0x1e8020, R15 ;  /* 0x001e80201e0f7824 */ /* 0x000fe200078e020f */
[----:B------:R-:W-:Y:S02]  /*0d20*/  FSEL R30, R0, RZ, P3 ;  /* 0x000000ff001e7208 */ /* 0x000fe40001800000 */
[C---:B------:R-:W-:Y:S02]  /*0d30*/  FSETP.GEU.AND P3, PT, R27.reuse, RZ, PT ;  /* 0x000000ff1b00720b */ /* 0x040fe40003f6e000 */
[----:B------:R-:W-:Y:S02]  /*0d40*/  FSETP.GEU.AND P4, PT, R28, RZ, PT ;  /* 0x000000ff1c00720b */ /* 0x000fe40003f8e000 */
[----:B------:R-:W-:Y:S02]  /*0d50*/  FSEL R32, R27, RZ, P3 ;  /* 0x000000ff1b207208 */ /* 0x000fe40001800000 */
[----:B------:R-:W-:Y:S02]  /*0d60*/  FSETP.GEU.AND P3, PT, R8, RZ, PT ;  /* 0x000000ff0800720b */ /* 0x000fe40003f6e000 */
[----:B------:R-:W-:Y:S01]  /*0d70*/  LOP3.LUT R0, R24, 0xc0, RZ, 0xfc, !PT ;  /* 0x000000c018007812 */ /* 0x000fe200078efcff */
[----:B------:R0:W-:Y:S01]  /*0d80*/  STS [R7], R34 ;  /* 0x0000002207007388 */ /* 0x0001e20000000800 */
[----:B------:R-:W-:-:S02]  /*0d90*/  ISETP.LT.AND P2, PT, R17, 0x500, !P0 ;  /* 0x000005001100780c */ /* 0x000fc40004741270 */
[----:B------:R-:W-:Y:S01]  /*0da0*/  FSEL R36, R8, RZ, P3 ;  /* 0x000000ff08247208 */ /* 0x000fe20001800000 */
[----:B------:R-:W-:Y:S01]  /*0db0*/  IMAD.HI R17, R0, 0x66666667, RZ ;  /* 0x6666666700117827 */ /* 0x000fe200078e02ff */
[----:B------:R-:W-:Y:S02]  /*0dc0*/  LOP3.LUT R8, R24, 0xb0, RZ, 0xfc, !PT ;  /* 0x000000b018087812 */ /* 0x000fe400078efcff */
[----:B0-----:R-:W-:Y:S02]  /*0dd0*/  FSEL R34, R28, RZ, P4 ;  /* 0x000000ff1c227208 */ /* 0x001fe40002000000 */
[C---:B------:R-:W-:Y:S02]  /*0de0*/  FSETP.GEU.AND P4, PT, R19.reuse, RZ, PT ;  /* 0x000000ff1300720b */ /* 0x040fe40003f8e000 */
[----:B------:R-:W-:Y:S02]  /*0df0*/  LOP3.LUT R25, R24, 0x70, RZ, 0xfc, !PT ;  /* 0x0000007018197812 */ /* 0x000fe400078efcff */
[----:B------:R-:W-:Y:S01]  /*0e00*/  FSEL R29, R19, RZ, P4 ;  /* 0x000000ff131d7208 */ /* 0x000fe20002000000 */
[----:B------:R-:W-:Y:S01]  /*0e10*/  IMAD.HI R19, R8, 0x66666667, RZ ;  /* 0x6666666708137827 */ /* 0x000fe200078e02ff */
[----:B------:R-:W-:-:S03]  /*0e20*/  SHF.R.U32.HI R28, RZ, 0x1f, R17 ;  /* 0x0000001fff1c7819 */ /* 0x000fc60000011611 */
[----:B------:R-:W-:Y:S01]  /*0e30*/  IMAD.HI R27, R25, 0x66666667, RZ ;  /* 0x66666667191b7827 */ /* 0x000fe200078e02ff */
[----:B------:R-:W-:Y:S02]  /*0e40*/  LEA.HI.SX32 R17, R17, R28, 0x19 ;  /* 0x0000001c11117211 */ /* 0x000fe400078fcaff */
[----:B------:R-:W-:-:S04]  /*0e50*/  SHF.R.U32.HI R28, RZ, 0x1f, R19 ;  /* 0x0000001fff1c7819 */ /* 0x000fc80000011613 */
[----:B------:R-:W-:Y:S02]  /*0e60*/  LEA.HI.SX32 R19, R19, R28, 0x19 ;  /* 0x0000001c13137211 */ /* 0x000fe400078fcaff */
[----:B------:R-:W-:Y:S02]  /*0e70*/  SHF.R.U32.HI R28, RZ, 0x1f, R27 ;  /* 0x0000001fff1c7819 */ /* 0x000fe4000001161b */
[C---:B------:R-:W-:Y:S02]  /*0e80*/  FSETP.GEU.AND P4, PT, R14.reuse, RZ, PT ;  /* 0x000000ff0e00720b */ /* 0x040fe40003f8e000 */
[----:B------:R-:W-:Y:S01]  /*0e90*/  LEA.HI.SX32 R28, R27, R28, 0x19 ;  /* 0x0000001c1b1c7211 */ /* 0x000fe200078fcaff */
[----:B------:R0:W-:Y:S01]  /*0ea0*/  STS [R7+0x4], R30 ;  /* 0x0000041e07007388 */ /* 0x0001e20000000800 */
[----:B------:R-:W-:Y:S02]  /*0eb0*/  FSEL R14, R14, RZ, P4 ;  /* 0x000000ff0e0e7208 */ /* 0x000fe40002000000 */
[----:B------:R-:W-:-:S02]  /*0ec0*/  FSETP.GEU.AND P4, PT, R18, RZ, PT ;  /* 0x000000ff1200720b */ /* 0x000fc40003f8e000 */
[----:B------:R-:W-:Y:S01]  /*0ed0*/  ISETP.LT.AND P3, PT, R25, 0x500, !P0 ;  /* 0x000005001900780c */ /* 0x000fe20004761270 */
[----:B0-----:R-:W-:Y:S01]  /*0ee0*/  IMAD R30, R28, -0x140, R25 ;  /* 0xfffffec01c1e7824 */ /* 0x001fe200078e0219 */
[----:B------:R-:W-:Y:S02]  /*0ef0*/  FSEL R18, R18, RZ, P4 ;  /* 0x000000ff12127208 */ /* 0x000fe40002000000 */
[----:B------:R-:W-:Y:S01]  /*0f00*/  FSETP.GEU.AND P4, PT, R10, RZ, PT ;  /* 0x000000ff0a00720b */ /* 0x000fe20003f8e000 */
[----:B------:R-:W-:-:S04]  /*0f10*/  IMAD R25, R30, 0x3c1, R21 ;  /* 0x000003c11e197824 */ /* 0x000fc800078e0215 */
[----:B------:R-:W-:Y:S01]  /*0f20*/  IMAD R25, R28, 0x1e8020, R25 ;  /* 0x001e80201c197824 */ /* 0x000fe200078e0219 */
[----:B------:R-:W-:Y:S02]  /*0f30*/  FSEL R28, R10, RZ, P4 ;  /* 0x000000ff0a1c7208 */ /* 0x000fe40002000000 */
[----:B------:R-:W-:-:S04]  /*0f40*/  FSETP.GEU.AND P4, PT, R12, RZ, PT ;  /* 0x000000ff0c00720b */ /* 0x000fc80003f8e000 */
[----:B------:R-:W-:Y:S02]  /*0f50*/  FSEL R30, R12, RZ, P4 ;  /* 0x000000ff0c1e7208 */ /* 0x000fe40002000000 */
[C---:B------:R-:W-:Y:S01]  /*0f60*/  FSETP.GEU.AND P4, PT, R5.reuse, RZ, PT ;  /* 0x000000ff0500720b */ /* 0x040fe20003f8e000 */
[----:B------:R0:W-:Y:S01]  /*0f70*/  STS [R7+0x8], R32 ;  /* 0x0000082007007388 */ /* 0x0001e20000000800 */
[C---:B------:R-:W-:Y:S02]  /*0f80*/  LOP3.LUT R12, R24.reuse, 0x60, RZ, 0xfc, !PT ;  /* 0x00000060180c7812 */ /* 0x040fe400078efcff */
[----:B------:R-:W-:Y:S01]  /*0f90*/  LOP3.LUT R10, R24, 0xa0, RZ, 0xfc, !PT ;  /* 0x000000a0180a7812 */ /* 0x000fe200078efcff */
[----:B------:R1:W-:Y:S01]  /*0fa0*/  STS [R7+0xc], R34 ;  /* 0x00000c2207007388 */ /* 0x0003e20000000800 */
[----:B0-----:R-:W-:Y:S02]  /*0fb0*/  FSEL R32, R5, RZ, P4 ;  /* 0x000000ff05207208 */ /* 0x001fe40002000000 */
[----:B------:R-:W-:Y:S01]  /*0fc0*/  FSETP.GEU.AND P4, PT, R6, RZ, PT ;  /* 0x000000ff0600720b */ /* 0x000fe20003f8e000 */
[----:B------:R0:W-:Y:S01]  /*0fd0*/  STS [R7+0x14], R29 ;  /* 0x0000141d07007388 */ /* 0x0001e20000000800 */
[----:B------:R-:W-:-:S02]  /*0fe0*/  IMAD.HI R27, R10, 0x66666667, RZ ;  /* 0x666666670a1b7827 */ /* 0x000fc400078e02ff */
[----:B-1----:R-:W-:Y:S02]  /*0ff0*/  FSEL R34, R6, RZ, P4 ;  /* 0x000000ff06227208 */ /* 0x002fe40002000000 */
[----:B------:R-:W-:Y:S01]  /*1000*/  FSETP.GEU.AND P4, PT, R4, RZ, PT ;  /* 0x000000ff0400720b */ /* 0x000fe20003f8e000 */
[----:B0-----:R-:W-:Y:S01]  /*1010*/  IMAD.HI R29, R12, 0x66666667, RZ ;  /* 0x666666670c1d7827 */ /* 0x001fe200078e02ff */
[----:B------:R0:W-:Y:S02]  /*1020*/  STS [R7+0x18], R14 ;  /* 0x0000180e07007388 */ /* 0x0001e40000000800 */
[----:B------:R-:W-:Y:S02]  /*1030*/  FSEL R4, R4, RZ, P4 ;  /* 0x000000ff04047208 */ /* 0x000fe40002000000 */
[----:B------:R-:W-:Y:S02]  /*1040*/  FSETP.GEU.AND P4, PT, R2, RZ, PT ;  /* 0x000000ff0200720b */ /* 0x000fe40003f8e000 */
[----:B------:R-:W-:-:S02]  /*1050*/  SHF.R.U32.HI R6, RZ, 0x1f, R29 ;  /* 0x0000001fff067819 */ /* 0x000fc4000001161d */
[----:B0-----:R-:W-:Y:S02]  /*1060*/  SHF.R.U32.HI R14, RZ, 0x1f, R27 ;  /* 0x0000001fff0e7819 */ /* 0x001fe4000001161b */
[----:B------:R-:W-:Y:S02]  /*1070*/  LEA.HI.SX32 R29, R29, R6, 0x19 ;  /* 0x000000061d1d7211 */ /* 0x000fe400078fcaff */
[----:B------:R-:W-:Y:S02]  /*1080*/  LEA.HI.SX32 R27, R27, R14, 0x19 ;  /* 0x0000000e1b1b7211 */ /* 0x000fe400078fcaff */
[----:B------:R-:W-:Y:S02]  /*1090*/  FSEL R6, R2, RZ, P4 ;  /* 0x000000ff02067208 */ /* 0x000fe40002000000 */
[----:B------:R-:W-:Y:S02]  /*10a0*/  LOP3.LUT R14, R24, 0x50, RZ, 0xfc, !PT ;  /* 0x00000050180e7812 */ /* 0x000fe400078efcff */
[----:B------:R-:W-:Y:S01]  /*10b0*/  FSETP.GEU.AND P4, PT, R3, RZ, PT ;  /* 0x000000ff0300720b */ /* 0x000fe20003f8e000 */
[----:B------:R0:W-:Y:S02]  /*10c0*/  STS [R7+0x20], R28 ;  /* 0x0000201c07007388 */ /* 0x0001e40000000800 */
[----:B------:R-:W-:-:S02]  /*10d0*/  IMAD.HI R31, R14, 0x66666667, RZ ;  /* 0x666666670e1f7827 */ /* 0x000fc400078e02ff */
[----:B------:R1:W-:Y:S01]  /*10e0*/  STS [R7+0x1c], R18 ;  /* 0x00001c1207007388 */ /* 0x0003e20000000800 */
[----:B0-----:R-:W-:Y:S02]  /*10f0*/  FSEL R28, R3, RZ, P4 ;  /* 0x000000ff031c7208 */ /* 0x001fe40002000000 */
[----:B------:R-:W-:Y:S02]  /*1100*/  FSETP.GEU.AND P4, PT, R16, RZ, PT ;  /* 0x000000ff1000720b */ /* 0x000fe40003f8e000 */
[----:B-1----:R-:W-:Y:S01]  /*1110*/  LOP3.LUT R18, R24, 0x40, RZ, 0xfc, !PT ;  /* 0x0000004018127812 */ /* 0x002fe200078efcff */
[----:B------:R0:W-:Y:S01]  /*1120*/  STS [R7+0x24], R30 ;  /* 0x0000241e07007388 */ /* 0x0001e20000000800 */
[----:B------:R-:W-:-:S03]  /*1130*/  SHF.R.U32.HI R2, RZ, 0x1f, R31 ;  /* 0x0000001fff027819 */ /* 0x000fc6000001161f */
[----:B------:R-:W-:Y:S01]  /*1140*/  IMAD.HI R33, R18, 0x66666667, RZ ;  /* 0x6666666712217827 */ /* 0x000fe200078e02ff */
[----:B------:R1:W-:Y:S01]  /*1150*/  STS [R7+0x30], R4 ;  /* 0x0000300407007388 */ /* 0x0003e20000000800 */
[----:B0-----:R-:W-:Y:S02]  /*1160*/  FSEL R30, R16, RZ, P4 ;  /* 0x000000ff101e7208 */ /* 0x001fe40002000000 */
[C---:B------:R-:W-:Y:S02]  /*1170*/  LOP3.LUT R16, R24.reuse, 0x30, RZ, 0xfc, !PT ;  /* 0x0000003018107812 */ /* 0x040fe400078efcff */
[----:B------:R-:W-:Y:S02]  /*1180*/  LEA.HI.SX32 R31, R31, R2, 0x19 ;  /* 0x000000021f1f7211 */ /* 0x000fe400078fcaff */
[----:B------:R-:W-:Y:S01]  /*1190*/  LOP3.LUT R2, R24, 0x20, RZ, 0xfc, !PT ;  /* 0x0000002018027812 */ /* 0x000fe200078efcff */
[----:B------:R-:W-:Y:S01]  /*11a0*/  IMAD.HI R35, R16, 0x66666667, RZ ;  /* 0x6666666710237827 */ /* 0x000fe200078e02ff */
[----:B-1----:R-:W-:-:S03]  /*11b0*/  SHF.R.U32.HI R4, RZ, 0x1f, R33 ;  /* 0x0000001fff047819 */ /* 0x002fc60000011621 */
[----:B------:R-:W-:Y:S01]  /*11c0*/  IMAD.HI R3, R2, 0x66666667, RZ ;  /* 0x6666666702037827 */ /* 0x000fe200078e02ff */
[----:B------:R-:W-:Y:S02]  /*11d0*/  LEA.HI.SX32 R33, R33, R4, 0x19 ;  /* 0x0000000421217211 */ /* 0x000fe400078fcaff */
[----:B------:R-:W-:-:S04]  /*11e0*/  SHF.R.U32.HI R4, RZ, 0x1f, R35 ;  /* 0x0000001fff047819 */ /* 0x000fc80000011623 */
[----:B------:R-:W-:Y:S02]  /*11f0*/  LEA.HI.SX32 R35, R35, R4, 0x19 ;  /* 0x0000000423237211 */ /* 0x000fe400078fcaff */
[----:B------:R-:W-:-:S04]  /*1200*/  SHF.R.U32.HI R4, RZ, 0x1f, R3 ;  /* 0x0000001fff047819 */ /* 0x000fc80000011603 */
[----:B------:R-:W-:Y:S02]  /*1210*/  LEA.HI.SX32 R3, R3, R4, 0x19 ;  /* 0x0000000403037211 */ /* 0x000fe400078fcaff */
[----:B------:R-:W-:-:S03]  /*1220*/  ISETP.LT.AND P4, PT, R2, 0x500, !P0 ;  /* 0x000005000200780c */ /* 0x000fc60004781270 */
[----:B------:R-:W-:Y:S01]  /*1230*/  IMAD R4, R3, -0x140, R2 ;  /* 0xfffffec003047824 */ /* 0x000fe200078e0202 */
[----:B------:R-:W-:-:S03]  /*1240*/  LOP3.LUT R2, R24, 0x10, RZ, 0xfc, !PT ;  /* 0x0000001018027812 */ /* 0x000fc600078efcff */
[----:B------:R-:W-:-:S04]  /*1250*/  IMAD R4, R4, 0x3c1, R21 ;  /* 0x000003c104047824 */ /* 0x000fc800078e0215 */
[----:B------:R-:W-:Y:S02]  /*1260*/  IMAD R37, R3, 0x1e8020, R4 ;  /* 0x001e802003257824 */ /* 0x000fe400078e0204 */
[----:B------:R-:W-:-:S05]  /*1270*/  IMAD.HI R3, R2, 0x66666667, RZ ;  /* 0x6666666702037827 */ /* 0x000fca00078e02ff */
[----:B------:R-:W-:-:S04]  /*1280*/  SHF.R.U32.HI R4, RZ, 0x1f, R3 ;  /* 0x0000001fff047819 */ /* 0x000fc80000011603 */
[----:B------:R-:W-:Y:S02]  /*1290*/  LEA.HI.SX32 R3, R3, R4, 0x19 ;  /* 0x0000000403037211 */ /* 0x000fe400078fcaff */
[----:B------:R-:W-:-:S03]  /*12a0*/  ISETP.LT.AND P5, PT, R2, 0x500, !P0 ;  /* 0x000005000200780c */ /* 0x000fc600047a1270 */
[C---:B------:R-:W-:Y:S02]  /*12b0*/  IMAD R4, R3.reuse, -0x140, R2 ;  /* 0xfffffec003047824 */ /* 0x040fe400078e0202 */
[----:B------:R-:W-:Y:S01]  /*12c0*/  IMAD.HI R2, R24, 0x66666667, RZ ;  /* 0x6666666718027827 */ /* 0x000fe200078e02ff */
[----:B------:R-:W-:Y:S03]  /*12d0*/  STS [R7+0x10], R36 ;  /* 0x0000102407007388 */ /* 0x000fe60000000800 */
[----:B------:R-:W-:Y:S01]  /*12e0*/  IMAD R4, R4, 0x3c1, R21 ;  /* 0x000003c104047824 */ /* 0x000fe200078e0215 */
[----:B------:R-:W-:Y:S04]  /*12f0*/  STS [R7+0x28], R32 ;  /* 0x0000282007007388 */ /* 0x000fe80000000800 */
[----:B------:R-:W-:Y:S04]  /*1300*/  STS [R7+0x2c], R34 ;  /* 0x00002c2207007388 */ /* 0x000fe80000000800 */
[----:B------:R-:W-:Y:S04]  /*1310*/  STS [R7+0x34], R6 ;  /* 0x0000340607007388 */ /* 0x000fe80000000800 */
[----:B------:R-:W-:Y:S04]  /*1320*/  STS [R7+0x38], R28 ;  /* 0x0000381c07007388 */ /* 0x000fe80000000800 */
[----:B------:R0:W-:Y:S02]  /*1330*/  STS [R7+0x3c], R30 ;  /* 0x00003c1e07007388 */ /* 0x0001e40000000800 */
[----:B0-----:R-:W-:Y:S01]  /*1340*/  IMAD R7, R3, 0x1e8020, R4 ;  /* 0x001e802003077824 */ /* 0x001fe200078e0204 */
[----:B------:R-:W-:-:S04]  /*1350*/  SHF.R.U32.HI R3, RZ, 0x1f, R2 ;  /* 0x0000001fff037819 */ /* 0x000fc80000011602 */
[----:B------:R-:W-:-:S05]  /*1360*/  LEA.HI.SX32 R3, R2, R3, 0x19 ;  /* 0x0000000302037211 */ /* 0x000fca00078fcaff */
[----:B------:R-:W-:-:S04]  /*1370*/  IMAD R2, R3, -0x140, R24 ;  /* 0xfffffec003027824 */ /* 0x000fc800078e0218 */
[----:B------:R-:W-:-:S04]  /*1380*/  IMAD R2, R2, 0x3c1, R21 ;  /* 0x000003c102027824 */ /* 0x000fc800078e0215 */
[----:B------:R-:W-:Y:S02]  /*1390*/  IMAD R5, R3, 0x1e8020, R2 ;  /* 0x001e802003057824 */ /* 0x000fe400078e0202 */
[----:B------:R-:W0:Y:S02]  /*13a0*/  S2R R2, SR_TID.X ;  /* 0x0000000000027919 */ /* 0x000e240000002100 */
[----:B0-----:R-:W-:-:S04]  /*13b0*/  SHF.R.U32.HI R2, RZ, 0x2, R2 ;  /* 0x00000002ff027819 */ /* 0x001fc80000011602 */
[----:B------:R-:W-:-:S05]  /*13c0*/  LOP3.LUT R3, R2, 0x3c, RZ, 0xc0, !PT ;  /* 0x0000003c02037812 */ /* 0x000fca00078ec0ff */
[----:B------:R-:W-:Y:S01]  /*13d0*/  IMAD.IADD R28, R20, 0x1, R3 ;  /* 0x00000001141c7824 */ /* 0x000fe200078e0203 */
[----:B------:R-:W-:Y:S08]  /*13e0*/  BAR.SYNC.DEFER_BLOCKING 0x0 ;  /* 0x0000000000007b1d */ /* 0x000ff00000010000 */
[----:B------:R-:W0:Y:S01]  /*13f0*/  LDC.64 R2, c[0x0][0x238] ;  /* 0x00008e00ff027b82 */ /* 0x000e220000000a00 */
[----:B------:R-:W1:Y:S01]  /*1400*/  LDS R28, [R28] ;  /* 0x000000001c1c7984 */ /* 0x000e620000000800 */
[----:B------:R-:W-:-:S02]  /*1410*/  ISETP.LT.AND P6, PT, R24, 0x500, !P0 ;  /* 0x000005001800780c */ /* 0x000fc400047c1270 */
[----:B------:R-:W-:-:S04]  /*1420*/  LOP3.LUT R6, R23, 0x100, RZ, 0xfc, !PT ;  /* 0x0000010017067812 */ /* 0x000fc800078efcff */
[----:B------:R-:W-:Y:S01]  /*1430*/  SHF.R.U32.HI R6, RZ, 0x2, R6 ;  /* 0x00000002ff067819 */ /* 0x000fe20000011606 */
[----:B0-----:R-:W-:-:S03]  /*1440*/  IMAD.WIDE R4, R5, 0x4, R2 ;  /* 0x0000000405047825 */ /* 0x001fc600078e0202 */
[----:B------:R-:W-:-:S03]  /*1450*/  LOP3.LUT R6, R6, 0x7c, RZ, 0xc0, !PT ;  /* 0x0000007c06067812 */ /* 0x000fc600078ec0ff */
[----:B-1----:R-:W-:Y:S01]  /*1460*/  @P6 STG.E desc[UR6][R4.64], R28 ;  /* 0x0000001c04006986 */ /* 0x002fe2000c101906 */
[----:B------:R-:W-:Y:S01]  /*1470*/  ISETP.NE.AND P6, PT, R26, RZ, PT ;  /* 0x000000ff1a00720c */ /* 0x000fe20003fc5270 */
[----:B------:R-:W-:-:S06]  /*1480*/  IMAD.IADD R26, R20, 0x1, R6 ;  /* 0x00000001141a7824 */ /* 0x000fcc00078e0206 */
[----:B------:R-:W0:Y:S01]  /*1490*/  LDS R26, [R26+0x400] ;  /* 0x000400001a1a7984 */ /* 0x000e220000000800 */
[----:B------:R-:W-:-:S05]  /*14a0*/  IMAD.WIDE R6, R7, 0x4, R2 ;  /* 0x0000000407067825 */ /* 0x000fca00078e0202 */
[----:B0-----:R0:W-:Y:S01]  /*14b0*/  @P5 STG.E desc[UR6][R6.64], R26 ;  /* 0x0000001a06005986 */ /* 0x0011e2000c101906 */
[----:B------:R-:W-:Y:S02]  /*14c0*/  ISETP.NE.AND P5, PT, R22, RZ, PT ;  /* 0x000000ff1600720c */ /* 0x000fe40003fa5270 */
[----:B------:R-:W-:-:S04]  /*14d0*/  LOP3.LUT R22, R23, 0x200, RZ, 0xfc, !PT ;  /* 0x0000020017167812 */ /* 0x000fc800078efcff */
[----:B------:R-:W-:-:S04]  /*14e0*/  SHF.R.U32.HI R22, RZ, 0x2, R22 ;  /* 0x00000002ff167819 */ /* 0x000fc80000011616 */
[----:B------:R-:W-:-:S05]  /*14f0*/  LOP3.LUT R22, R22, 0xbc, RZ, 0xc0, !PT ;  /* 0x000000bc16167812 */ /* 0x000fca00078ec0ff */
[----:B------:R-:W-:-:S06]  /*1500*/  IMAD.IADD R22, R20, 0x1, R22 ;  /* 0x0000000114167824 */ /* 0x000fcc00078e0216 */
[----:B------:R-:W1:Y:S01]  /*1510*/  LDS R22, [R22+0x800] ;  /* 0x0008000016167984 */ /* 0x000e620000000800 */
[----:B------:R-:W-:Y:S01]  /*1520*/  IMAD.WIDE R4, R37, 0x4, R2 ;  /* 0x0000000425047825 */ /* 0x000fe200078e0202 */
[----:B0-----:R-:W-:-:S04]  /*1530*/  LOP3.LUT R6, R23, 0x300, RZ, 0xfc, !PT ;  /* 0x0000030017067812 */ /* 0x001fc800078efcff */
[----:B------:R-:W-:Y:S01]  /*1540*/  SHF.R.U32.HI R6, RZ, 0x2, R6 ;  /* 0x00000002ff067819 */ /* 0x000fe20000011606 */
[----:B-1----:R0:W-:Y:S01]  /*1550*/  @P4 STG.E desc[UR6][R4.64], R22 ;  /* 0x0000001604004986 */ /* 0x0021e2000c101906 */
[----:B------:R-:W-:Y:S01]  /*1560*/  ISETP.LT.AND P4, PT, R16, 0x500, !P0 ;  /* 0x000005001000780c */ /* 0x000fe20004781270 */
[----:B------:R-:W-:-:S04]  /*1570*/  IMAD R16, R35, -0x140, R16 ;  /* 0xfffffec023107824 */ /* 0x000fc800078e0210 */
[----:B------:R-:W-:-:S04]  /*1580*/  IMAD R16, R16, 0x3c1, R21 ;  /* 0x000003c110107824 */ /* 0x000fc800078e0215 */
[----:B------:R-:W-:Y:S01]  /*1590*/  IMAD R7, R35, 0x1e8020, R16 ;  /* 0x001e802023077824 */ /* 0x000fe200078e0210 */
        /* <DEDUP_REMOVED lines=34> */
[----:B------:R-:W-:-:S05]  /*17c0*/  IMAD.IADD R12, R20, 0x1, R29 ;  /* 0x00000001140c7824 */ /* 0x000fca00078e021d */
[----:B------:R1:W2:Y:S01]  /*17d0*/  LDS R33, [R12+0x1800] ;  /* 0x001800000c217984 */ /* 0x0002a20000000800 */
[C---:B------:R-:W-:Y:S02]  /*17e0*/  LOP3.LUT R4, R23.reuse, 0x700, RZ, 0xfc, !PT ;  /* 0x0000070017047812 */ /* 0x040fe400078efcff */
[----:B0-----:R-:W-:Y:S02]  /*17f0*/  LOP3.LUT R6, R23, 0x800, RZ, 0xfc, !PT ;  /* 0x0000080017067812 */ /* 0x001fe400078efcff */
[----:B------:R-:W-:Y:S02]  /*1800*/  SHF.R.U32.HI R4, RZ, 0x2, R4 ;  /* 0x00000002ff047819 */ /* 0x000fe40000011604 */
[----:B------:R-:W-:Y:S02]  /*1810*/  SHF.R.U32.HI R6, RZ, 0x2, R6 ;  /* 0x00000002ff067819 */ /* 0x000fe40000011606 */
[----:B------:R-:W-:Y:S02]  /*1820*/  LOP3.LUT R7, R4, 0x1fc, RZ, 0xc0, !PT ;  /* 0x000001fc04077812 */ /* 0x000fe400078ec0ff */
[----:B------:R-:W-:-:S03]  /*1830*/  LOP3.LUT R31, R6, 0x23c, RZ, 0xc0, !PT ;  /* 0x0000023c061f7812 */ /* 0x000fc600078ec0ff */
[C---:B------:R-:W-:Y:S02]  /*1840*/  IMAD.IADD R7, R20.reuse, 0x1, R7 ;  /* 0x0000000114077824 */ /* 0x040fe400078e0207 */
[----:B------:R-:W-:Y:S01]  /*1850*/  IMAD.IADD R31, R20, 0x1, R31 ;  /* 0x00000001141f7824 */ /* 0x000fe200078e021f */
[----:B------:R-:W-:Y:S02]  /*1860*/  LOP3.LUT R6, R23, 0x900, RZ, 0xfc, !PT ;  /* 0x0000090017067812 */ /* 0x000fe400078efcff */
[----:B------:R0:W3:Y:S01]  /*1870*/  LDS R29, [R7+0x1c00] ;  /* 0x001c0000071d7984 */ /* 0x0000e20000000800 */
[----:B------:R-:W-:-:S03]  /*1880*/  IMAD.WIDE R4, R5, 0x4, R2 ;  /* 0x0000000405047825 */ /* 0x000fc600078e0202 */
[----:B------:R-:W4:Y:S01]  /*1890*/  LDS R31, [R31+0x2000] ;  /* 0x002000001f1f7984 */ /* 0x000f220000000800 */
[C---:B-1----:R-:W-:Y:S02]  /*18a0*/  LOP3.LUT R12, R23.reuse, 0xa00, RZ, 0xfc, !PT ;  /* 0x00000a00170c7812 */ /* 0x042fe400078efcff */
[----:B------:R-:W-:Y:S02]  /*18b0*/  SHF.R.U32.HI R6, RZ, 0x2, R6 ;  /* 0x00000002ff067819 */ /* 0x000fe40000011606 */
[C---:B------:R-:W-:Y:S02]  /*18c0*/  LOP3.LUT R14, R23.reuse, 0xb00, RZ, 0xfc, !PT ;  /* 0x00000b00170e7812 */ /* 0x040fe400078efcff */
[C---:B------:R-:W-:Y:S02]  /*18d0*/  LOP3.LUT R16, R23.reuse, 0xc00, RZ, 0xfc, !PT ;  /* 0x00000c0017107812 */ /* 0x040fe400078efcff */
[----:B------:R-:W-:Y:S02]  /*18e0*/  LOP3.LUT R18, R23, 0xd00, RZ, 0xfc, !PT ;  /* 0x00000d0017127812 */ /* 0x000fe400078efcff */
[----:B------:R-:W-:-:S02]  /*18f0*/  SHF.R.U32.HI R12, RZ, 0x2, R12 ;  /* 0x00000002ff0c7819 */ /* 0x000fc4000001160c */
[----:B------:R-:W-:Y:S01]  /*1900*/  SHF.R.U32.HI R14, RZ, 0x2, R14 ;  /* 0x00000002ff0e7819 */ /* 0x000fe2000001160e */
[----:B--2---:R1:W-:Y:S01]  /*1910*/  @P4 STG.E desc[UR6][R4.64], R33 ;  /* 0x0000002104004986 */ /* 0x0043e2000c101906 */
[----:B------:R-:W-:Y:S02]  /*1920*/  SHF.R.U32.HI R16, RZ, 0x2, R16 ;  /* 0x00000002ff107819 */ /* 0x000fe40000011610 */
[----:B------:R-:W-:Y:S02]  /*1930*/  SHF.R.U32.HI R18, RZ, 0x2, R18 ;  /* 0x00000002ff127819 */ /* 0x000fe40000011612 */
[----:B0-----:R-:W-:Y:S02]  /*1940*/  LOP3.LUT R7, R12, 0x2bc, RZ, 0xc0, !PT ;  /* 0x000002bc0c077812 */ /* 0x001fe400078ec0ff */
[----:B-1----:R-:W-:Y:S02]  /*1950*/  LOP3.LUT R4, R23, 0xe00, RZ, 0xfc, !PT ;  /* 0x00000e0017047812 */ /* 0x002fe400078efcff */
[----:B------:R-:W-:-:S02]  /*1960*/  LOP3.LUT R5, R6, 0x27c, RZ, 0xc0, !PT ;  /* 0x0000027c06057812 */ /* 0x000fc400078ec0ff */
[----:B------:R-:W-:Y:S02]  /*1970*/  SHF.R.U32.HI R4, RZ, 0x2, R4 ;  /* 0x00000002ff047819 */ /* 0x000fe40000011604 */
[----:B------:R-:W-:Y:S01]  /*1980*/  LOP3.LUT R33, R14, 0x2fc, RZ, 0xc0, !PT ;  /* 0x000002fc0e217812 */ /* 0x000fe200078ec0ff */
[----:B------:R-:W-:Y:S01]  /*1990*/  IMAD.IADD R26, R20, 0x1, R5 ;  /* 0x00000001141a7824 */ /* 0x000fe200078e0205 */
[----:B------:R-:W-:Y:S02]  /*19a0*/  LOP3.LUT R5, R16, 0x33c, RZ, 0xc0, !PT ;  /* 0x0000033c10057812 */ /* 0x000fe400078ec0ff */
[----:B------:R-:W-:Y:S01]  /*19b0*/  LOP3.LUT R35, R18, 0x37c, RZ, 0xc0, !PT ;  /* 0x0000037c12237812 */ /* 0x000fe200078ec0ff */
[----:B------:R-:W-:Y:S01]  /*19c0*/  IMAD.IADD R22, R20, 0x1, R7 ;  /* 0x0000000114167824 */ /* 0x000fe200078e0207 */
[----:B------:R-:W-:Y:S01]  /*19d0*/  LOP3.LUT R37, R4, 0x3bc, RZ, 0xc0, !PT ;  /* 0x000003bc04257812 */ /* 0x000fe200078ec0ff */
[C---:B------:R-:W-:Y:S01]  /*19e0*/  IMAD.IADD R18, R20.reuse, 0x1, R33 ;  /* 0x0000000114127824 */ /* 0x040fe200078e0221 */
[----:B------:R-:W0:Y:S01]  /*19f0*/  LDS R26, [R26+0x2400] ;  /* 0x002400001a1a7984 */ /* 0x000e220000000800 */
[----:B------:R-:W-:-:S02]  /*1a00*/  IMAD.IADD R16, R20, 0x1, R5 ;  /* 0x0000000114107824 */ /* 0x000fc400078e0205 */
[C---:B------:R-:W-:Y:S01]  /*1a10*/  IMAD.IADD R14, R20.reuse, 0x1, R35 ;  /* 0x00000001140e7824 */ /* 0x040fe200078e0223 */
[----:B------:R-:W1:Y:S01]  /*1a20*/  LDS R22, [R22+0x2800] ;  /* 0x0028000016167984 */ /* 0x000e620000000800 */
[----:B------:R-:W-:-:S03]  /*1a30*/  IMAD.IADD R12, R20, 0x1, R37 ;  /* 0x00000001140c7824 */ /* 0x000fc600078e0225 */
[----:B------:R-:W2:Y:S04]  /*1a40*/  LDS R18, [R18+0x2c00] ;  /* 0x002c000012127984 */ /* 0x000ea80000000800 */
[----:B------:R-:W5:Y:S04]  /*1a50*/  LDS R16, [R16+0x3000] ;  /* 0x0030000010107984 */ /* 0x000f680000000800 */
[----:B------:R-:W0:Y:S04]  /*1a60*/  LDS R14, [R14+0x3400] ;  /* 0x003400000e0e7984 */ /* 0x000e280000000800 */
[----:B------:R-:W1:Y:S01]  /*1a70*/  LDS R12, [R12+0x3800] ;  /* 0x003800000c0c7984 */ /* 0x000e620000000800 */
[----:B------:R-:W-:-:S04]  /*1a80*/  IMAD.WIDE R4, R25, 0x4, R2 ;  /* 0x0000000419047825 */ /* 0x000fc800078e0202 */
[----:B------:R-:W-:Y:S01]  /*1a90*/  IMAD.WIDE R6, R15, 0x4, R2 ;  /* 0x000000040f067825 */ /* 0x000fe200078e0202 */
[----:B---3--:R3:W-:Y:S04]  /*1aa0*/  @P3 STG.E desc[UR6][R4.64], R29 ;  /* 0x0000001d04003986 */ /* 0x0087e8000c101906 */
[----:B----4-:R4:W-:Y:S01]  /*1ab0*/  @P2 STG.E desc[UR6][R6.64], R31 ;  /* 0x0000001f06002986 */ /* 0x0109e2000c101906 */
[----:B------:R-:W-:Y:S01]  /*1ac0*/  ISETP.LT.AND P2, PT, R0, 0x500, !P0 ;  /* 0x000005000000780c */ /* 0x000fe20004741270 */
[----:B------:R-:W-:Y:S01]  /*1ad0*/  IMAD R0, R17, -0x140, R0 ;  /* 0xfffffec011007824 */ /* 0x000fe200078e0200 */
[----:B------:R-:W-:Y:S01]  /*1ae0*/  ISETP.LT.AND P4, PT, R10, 0x500, !P0 ;  /* 0x000005000a00780c */ /* 0x000fe20004781270 */
[----:B------:R-:W-:Y:S01]  /*1af0*/  IMAD R10, R27, -0x140, R10 ;  /* 0xfffffec01b0a7824 */ /* 0x000fe200078e020a */
[----:B------:R-:W-:Y:S01]  /*1b00*/  ISETP.LT.AND P3, PT, R8, 0x500, !P0 ;  /* 0x000005000800780c */ /* 0x000fe20004761270 */
[----:B------:R-:W-:-:S02]  /*1b10*/  IMAD R0, R0, 0x3c1, R21 ;  /* 0x000003c100007824 */ /* 0x000fc400078e0215 */
[----:B------:R-:W-:Y:S02]  /*1b20*/  IMAD R8, R19, -0x140, R8 ;  /* 0xfffffec013087824 */ /* 0x000fe400078e0208 */
[--C-:B------:R-:W-:Y:S02]  /*1b30*/  IMAD R10, R10, 0x3c1, R21.reuse ;  /* 0x000003c10a0a7824 */ /* 0x100fe400078e0215 */
[----:B---3--:R-:W-:Y:S01]  /*1b40*/  IMAD R29, R17, 0x1e8020, R0 ;  /* 0x001e8020111d7824 */ /* 0x008fe200078e0200 */
[----:B------:R-:W-:Y:S01]  /*1b50*/  LOP3.LUT R0, R24, 0xf0, RZ, 0xfc, !PT ;  /* 0x000000f018007812 */ /* 0x000fe200078efcff */
[----:B------:R-:W-:Y:S02]  /*1b60*/  IMAD R8, R8, 0x3c1, R21 ;  /* 0x000003c108087824 */ /* 0x000fe400078e0215 */
[----:B----4-:R-:W-:Y:S01]  /*1b70*/  IMAD R7, R27, 0x1e8020, R10 ;  /* 0x001e80201b077824 */ /* 0x010fe200078e020a */
[----:B------:R-:W-:Y:S01]  /*1b80*/  ISETP.LT.AND P0, PT, R0, 0x500, !P0 ;  /* 0x000005000000780c */ /* 0x000fe20004701270 */
[----:B------:R-:W-:Y:S01]  /*1b90*/  IMAD R25, R19, 0x1e8020, R8 ;  /* 0x001e802013197824 */ /* 0x000fe200078e0208 */
[----:B------:R-:W-:Y:S01]  /*1ba0*/  LOP3.LUT R23, R23, 0xf00, RZ, 0xfc, !PT ;  /* 0x00000f0017177812 */ /* 0x000fe200078efcff */
[----:B------:R-:W-:-:S04]  /*1bb0*/  IMAD.WIDE R4, R13, 0x4, R2 ;  /* 0x000000040d047825 */ /* 0x000fc800078e0202 */
[----:B------:R-:W-:Y:S01]  /*1bc0*/  IMAD.WIDE R6, R7, 0x4, R2 ;  /* 0x0000000407067825 */ /* 0x000fe200078e0202 */
[----:B------:R-:W-:-:S03]  /*1bd0*/  SHF.R.U32.HI R23, RZ, 0x2, R23 ;  /* 0x00000002ff177819 */ /* 0x000fc60000011617 */
[--C-:B------:R-:W-:Y:S01]  /*1be0*/  IMAD.WIDE R24, R25, 0x4, R2.reuse ;  /* 0x0000000419187825 */ /* 0x100fe200078e0202 */
[----:B0-----:R0:W-:Y:S03]  /*1bf0*/  @P1 STG.E desc[UR6][R4.64], R26 ;  /* 0x0000001a04001986 */ /* 0x0011e6000c101906 */
[--C-:B------:R-:W-:Y:S01]  /*1c00*/  IMAD.WIDE R28, R29, 0x4, R2.reuse ;  /* 0x000000041d1c7825 */ /* 0x100fe200078e0202 */
[----:B-1----:R0:W-:Y:S03]  /*1c10*/  @P4 STG.E desc[UR6][R6.64], R22 ;  /* 0x0000001606004986 */ /* 0x0021e6000c101906 */
[--C-:B------:R-:W-:Y:S01]  /*1c20*/  IMAD.WIDE R10, R11, 0x4, R2.reuse ;  /* 0x000000040b0a7825 */ /* 0x100fe200078e0202 */
[----:B--2---:R0:W-:Y:S03]  /*1c30*/  @P3 STG.E desc[UR6][R24.64], R18 ;  /* 0x0000001218003986 */ /* 0x0041e6000c101906 */
[----:B------:R-:W-:Y:S01]  /*1c40*/  IMAD.WIDE R8, R9, 0x4, R2 ;  /* 0x0000000409087825 */ /* 0x000fe200078e0202 */
[----:B------:R-:W-:Y:S01]  /*1c50*/  LOP3.LUT R23, R23, 0x3fc, RZ, 0xc0, !PT ;  /* 0x000003fc17177812 */ /* 0x000fe200078ec0ff */
[----:B-----5:R0:W-:Y:S04]  /*1c60*/  @P2 STG.E desc[UR6][R28.64], R16 ;  /* 0x000000101c002986 */ /* 0x0201e8000c101906 */
[----:B------:R0:W-:Y:S01]  /*1c70*/  @P5 STG.E desc[UR6][R10.64], R14 ;  /* 0x0000000e0a005986 */ /* 0x0001e2000c101906 */
[----:B------:R-:W-:-:S03]  /*1c80*/  IMAD.IADD R20, R20, 0x1, R23 ;  /* 0x0000000114147824 */ /* 0x000fc600078e0217 */
[----:B------:R0:W-:Y:S02]  /*1c90*/  @P6 STG.E desc[UR6][R8.64], R12 ;  /* 0x0000000c08006986 */ /* 0x0001e4000c101906 */
[----:B0-----:R-:W-:Y:S05]  /*1ca0*/  @!P0 EXIT ;  /* 0x000000000000894d */ /* 0x001fea0003800000 */
[----:B0-----:R-:W0:Y:S01]  /*1cb0*/  LDS R7, [R20+0x3c00] ;  /* 0x003c000014077984 */ /* 0x001e220000000800 */
[----:B------:R-:W-:-:S05]  /*1cc0*/  IMAD.HI R4, R0, 0x66666667, RZ ;  /* 0x6666666700047827 */ /* 0x000fca00078e02ff */
[----:B------:R-:W-:-:S04]  /*1cd0*/  SHF.R.U32.HI R5, RZ, 0x1f, R4 ;  /* 0x0000001fff057819 */ /* 0x000fc80000011604 */
[----:B------:R-:W-:-:S05]  /*1ce0*/  LEA.HI.SX32 R5, R4, R5, 0x19 ;  /* 0x0000000504057211 */ /* 0x000fca00078fcaff */
[----:B------:R-:W-:-:S04]  /*1cf0*/  IMAD R0, R5, -0x140, R0 ;  /* 0xfffffec005007824 */ /* 0x000fc800078e0200 */
[----:B------:R-:W-:-:S04]  /*1d00*/  IMAD R0, R0, 0x3c1, R21 ;  /* 0x000003c100007824 */ /* 0x000fc800078e0215 */
[----:B------:R-:W-:-:S04]  /*1d10*/  IMAD R5, R5, 0x1e8020, R0 ;  /* 0x001e802005057824 */ /* 0x000fc800078e0200 */
[----:B------:R-:W-:-:S05]  /*1d20*/  IMAD.WIDE R2, R5, 0x4, R2 ;  /* 0x0000000405027825 */ /* 0x000fca00078e0202 */
[----:B0-----:R-:W-:Y:S01]  /*1d30*/  STG.E desc[UR6][R2.64], R7 ;  /* 0x0000000702007986 */ /* 0x001fe2000c101906 */
[----:B------:R-:W-:Y:S05]  /*1d40*/  EXIT ;  /* 0x000000000000794d */ /* 0x000fea0003800000 */
.L_x_0:
[----:B------:R-:W-:-:S00]  /*1d50*/  BRA `(.L_x_0) ;  /* 0xfffffffc00fc7947 */ /* 0x000fc0000383ffff */
[----:B------:R-:W-:-:S00]  /*1d60*/  NOP ;  /* 0x0000000000007918 */ /* 0x000fc00000000000 */
        /* <DEDUP_REMOVED lines=9> */
.L_x_1:


//--------------------- .nv.global.init           --------------------------
	.section	.nv.global.init,"aw",@progbits
.nv.global.init:
	.type		_$_str,@object
	.size		_$_str,(_$_str_$_2 - _$_str)
_$_str:
        /*0000*/ 	.byte	0x5f, 0x5f, 0x43, 0x55, 0x44, 0x41, 0x5f, 0x46, 0x54, 0x5a, 0x00
	.type		_$_str_$_2,@object
	.size		_$_str_$_2,(.L_1 - _$_str_$_2)
_$_str_$_2:
        /*000b*/ 	.byte	0x5f, 0x5f, 0x43, 0x55, 0x44, 0x41, 0x5f, 0x50, 0x52, 0x45, 0x43, 0x5f, 0x53, 0x51, 0x52, 0x54
        /*001b*/ 	.byte	0x00
.L_1:


//--------------------- .nv.shared.triton_poi_fused__native_batch_norm_legit_no_training_relu_9 --------------------------
	.section	.nv.shared.triton_poi_fused__native_batch_norm_legit_no_training_relu_9,"aw",@nobits
	.sectionflags	@""
	.align	16
	.zero		1024


//--------------------- .nv.constant0.triton_poi_fused__native_batch_norm_legit_no_training_relu_9 --------------------------
	.section	.nv.constant0.triton_poi_fused__native_batch_norm_legit_no_training_relu_9,"a",@progbits
	.sectionflags	@""
	.align	4
.nv.constant0.triton_poi_fused__native_batch_norm_legit_no_training_relu_9:
	.zero		584
